//
// Generated by NVIDIA NVVM Compiler
//
// Compiler Build ID: CL-36424714
// Cuda compilation tools, release 13.0, V13.0.88
// Based on NVVM 20.0.0
//

.version 9.0
.target sm_100
.address_size 64

	// .globl	fill_f16

.visible .entry fill_f16(
	.param .u64 .ptr .align 1 fill_f16_param_0,
	.param .align 2 .b8 fill_f16_param_1[2],
	.param .u64 fill_f16_param_2
)
{
	.reg .pred 	%p<3>;
	.reg .b16 	%rs<3>;
	.reg .b32 	%r<10>;
	.reg .b64 	%rd<10>;

	ld.param.u16 	%rs2, [fill_f16_param_1];
	ld.param.u64 	%rd5, [fill_f16_param_0];
	ld.param.u64 	%rd6, [fill_f16_param_2];
	mov.u32 	%r6, %ctaid.x;
	mov.u32 	%r1, %ntid.x;
	mov.u32 	%r7, %tid.x;
	mad.lo.s32 	%r9, %r6, %r1, %r7;
	cvt.u64.u32 	%rd9, %r9;
	setp.le.u64 	%p1, %rd6, %rd9;
	@%p1 bra 	$L__BB0_3;
	mov.u32 	%r8, %nctaid.x;
	mul.lo.s32 	%r3, %r1, %r8;
	cvta.to.global.u64 	%rd2, %rd5;
$L__BB0_2:
	shl.b64 	%rd7, %rd9, 1;
	add.s64 	%rd8, %rd2, %rd7;
	st.global.u16 	[%rd8], %rs2;
	add.s32 	%r9, %r9, %r3;
	cvt.u64.u32 	%rd9, %r9;
	setp.gt.u64 	%p2, %rd6, %rd9;
	@%p2 bra 	$L__BB0_2;
$L__BB0_3:
	ret;

}
	// .globl	fill_f32
.visible .entry fill_f32(
	.param .u64 .ptr .align 1 fill_f32_param_0,
	.param .f32 fill_f32_param_1,
	.param .u64 fill_f32_param_2
)
{
	.reg .pred 	%p<3>;
	.reg .b32 	%r<10>;
	.reg .b32 	%f<2>;
	.reg .b64 	%rd<10>;

	ld.param.u64 	%rd5, [fill_f32_param_0];
	ld.param.f32 	%f1, [fill_f32_param_1];
	ld.param.u64 	%rd6, [fill_f32_param_2];
	mov.u32 	%r6, %ctaid.x;
	mov.u32 	%r1, %ntid.x;
	mov.u32 	%r7, %tid.x;
	mad.lo.s32 	%r9, %r6, %r1, %r7;
	cvt.u64.u32 	%rd9, %r9;
	setp.le.u64 	%p1, %rd6, %rd9;
	@%p1 bra 	$L__BB1_3;
	mov.u32 	%r8, %nctaid.x;
	mul.lo.s32 	%r3, %r1, %r8;
	cvta.to.global.u64 	%rd2, %rd5;
$L__BB1_2:
	shl.b64 	%rd7, %rd9, 2;
	add.s64 	%rd8, %rd2, %rd7;
	st.global.f32 	[%rd8], %f1;
	add.s32 	%r9, %r9, %r3;
	cvt.u64.u32 	%rd9, %r9;
	setp.gt.u64 	%p2, %rd6, %rd9;
	@%p2 bra 	$L__BB1_2;
$L__BB1_3:
	ret;

}
	// .globl	fill_f64
.visible .entry fill_f64(
	.param .u64 .ptr .align 1 fill_f64_param_0,
	.param .f64 fill_f64_param_1,
	.param .u64 fill_f64_param_2
)
{
	.reg .pred 	%p<3>;
	.reg .b32 	%r<10>;
	.reg .b64 	%rd<10>;
	.reg .b64 	%fd<2>;

	ld.param.u64 	%rd5, [fill_f64_param_0];
	ld.param.f64 	%fd1, [fill_f64_param_1];
	ld.param.u64 	%rd6, [fill_f64_param_2];
	mov.u32 	%r6, %ctaid.x;
	mov.u32 	%r1, %ntid.x;
	mov.u32 	%r7, %tid.x;
	mad.lo.s32 	%r9, %r6, %r1, %r7;
	cvt.u64.u32 	%rd9, %r9;
	setp.le.u64 	%p1, %rd6, %rd9;
	@%p1 bra 	$L__BB2_3;
	mov.u32 	%r8, %nctaid.x;
	mul.lo.s32 	%r3, %r1, %r8;
	cvta.to.global.u64 	%rd2, %rd5;
$L__BB2_2:
	shl.b64 	%rd7, %rd9, 3;
	add.s64 	%rd8, %rd2, %rd7;
	st.global.f64 	[%rd8], %fd1;
	add.s32 	%r9, %r9, %r3;
	cvt.u64.u32 	%rd9, %r9;
	setp.gt.u64 	%p2, %rd6, %rd9;
	@%p2 bra 	$L__BB2_2;
$L__BB2_3:
	ret;

}


// ===== COMPILED SASS (sm_100) =====

	.target	sm_100

	.elftype	@"ET_EXEC"


//--------------------- .note.nv.tkinfo           --------------------------
	.section	.note.nv.tkinfo,"",@"SHT_NOTE"
	.sectionflags	@"SHF_NOTE_NV_TKINFO"
	.tkinfo
        /*0018*/ 	.word	0x00000002
        /*0030*/ 	.string	""
        /*0030*/ 	.string	"ptxas"
        /*0030*/ 	.string	"Cuda compilation tools, release 13.0, V13.0.88"
        /*0030*/ 	.string	"Build cuda_13.0.r13.0/compiler.36424714_0"
        /*0030*/ 	.string	"-arch sm_100 -m 64 "



//--------------------- .note.nv.cuinfo           --------------------------
	.section	.note.nv.cuinfo,"",@"SHT_NOTE"
	.sectionflags	@"SHF_NOTE_NV_CUINFO"
        /*0018*/ 	.short	0x0002
        /*001a*/ 	.short	0x0064
        /*001c*/ 	.short	0x0082
	.zero		2


//--------------------- .nv.info                  --------------------------
	.section	.nv.info,"",@"SHT_CUDA_INFO"
	.align	4


	//----- nvinfo : EIATTR_REGCOUNT
	.align		4
        /*0000*/ 	.byte	0x04, 0x2f
        /*0002*/ 	.short	(.L_1 - .L_0)
	.align		4
.L_0:
        /*0004*/ 	.word	index@(fill_f16)
        /*0008*/ 	.word	0x0000000c


	//----- nvinfo : EIATTR_FRAME_SIZE
	.align		4
.L_1:
        /*000c*/ 	.byte	0x04, 0x11
        /*000e*/ 	.short	(.L_3 - .L_2)
	.align		4
.L_2:
        /*0010*/ 	.word	index@(fill_f16)
        /*0014*/ 	.word	0x00000000


	//----- nvinfo : EIATTR_REGCOUNT
	.align		4
.L_3:
        /*0018*/ 	.byte	0x04, 0x2f
        /*001a*/ 	.short	(.L_5 - .L_4)
	.align		4
.L_4:
        /*001c*/ 	.word	index@(fill_f32)
        /*0020*/ 	.word	0x0000000c


	//----- nvinfo : EIATTR_FRAME_SIZE
	.align		4
.L_5:
        /*0024*/ 	.byte	0x04, 0x11
        /*0026*/ 	.short	(.L_7 - .L_6)
	.align		4
.L_6:
        /*0028*/ 	.word	index@(fill_f32)
        /*002c*/ 	.word	0x00000000


	//----- nvinfo : EIATTR_REGCOUNT
	.align		4
.L_7:
        /*0030*/ 	.byte	0x04, 0x2f
        /*0032*/ 	.short	(.L_9 - .L_8)
	.align		4
.L_8:
        /*0034*/ 	.word	index@(fill_f64)
        /*0038*/ 	.word	0x0000000c


	//----- nvinfo : EIATTR_FRAME_SIZE
	.align		4
.L_9:
        /*003c*/ 	.byte	0x04, 0x11
        /*003e*/ 	.short	(.L_11 - .L_10)
	.align		4
.L_10:
        /*0040*/ 	.word	index@(fill_f64)
        /*0044*/ 	.word	0x00000000


	//----- nvinfo : EIATTR_MIN_STACK_SIZE
	.align		4
.L_11:
        /*0048*/ 	.byte	0x04, 0x12
        /*004a*/ 	.short	(.L_13 - .L_12)
	.align		4
.L_12:
        /*004c*/ 	.word	index@(fill_f64)
        /*0050*/ 	.word	0x00000000


	//----- nvinfo : EIATTR_MIN_STACK_SIZE
	.align		4
.L_13:
        /*0054*/ 	.byte	0x04, 0x12
        /*0056*/ 	.short	(.L_15 - .L_14)
	.align		4
.L_14:
        /*0058*/ 	.word	index@(fill_f32)
        /*005c*/ 	.word	0x00000000


	//----- nvinfo : EIATTR_MIN_STACK_SIZE
	.align		4
.L_15:
        /*0060*/ 	.byte	0x04, 0x12
        /*0062*/ 	.short	(.L_17 - .L_16)
	.align		4
.L_16:
        /*0064*/ 	.word	index@(fill_f16)
        /*0068*/ 	.word	0x00000000
.L_17:


//--------------------- .nv.compat                --------------------------
	.section	.nv.compat,"",@"SHT_CUDA_COMPAT_INFO"
	.align	4
        /*0000*/ 	.byte	0x02, 0x09, 0x00, 0x00, 0x02, 0x02, 0x01, 0x00, 0x02, 0x05, 0x05, 0x00, 0x03, 0x07, 0x01, 0x01
        /*0010*/ 	.byte	0x02, 0x03, 0x00, 0x00, 0x02, 0x06, 0x01, 0x00, 0x04, 0x0b, 0x08, 0x00, 0x09, 0x00, 0x00, 0x00
        /*0020*/ 	.byte	0x00, 0x00, 0x00, 0x00


//--------------------- .nv.info.fill_f64         --------------------------
	.section	.nv.info.fill_f64,"",@"SHT_CUDA_INFO"
	.sectionflags	@""
	.align	4


	//----- nvinfo : EIATTR_CUDA_API_VERSION
	.align		4
        /*0000*/ 	.byte	0x04, 0x37
        /*0002*/ 	.short	(.L_19 - .L_18)
.L_18:
        /*0004*/ 	.word	0x00000082


	//----- nvinfo : EIATTR_KPARAM_INFO
	.align		4
.L_19:
        /*0008*/ 	.byte	0x04, 0x17
        /*000a*/ 	.short	(.L_21 - .L_20)
.L_20:
        /*000c*/ 	.word	0x00000000
        /*0010*/ 	.short	0x0002
        /*0012*/ 	.short	0x0010
        /*0014*/ 	.byte	0x00, 0xf0, 0x21, 0x00


	//----- nvinfo : EIATTR_KPARAM_INFO
	.align		4
.L_21:
        /*0018*/ 	.byte	0x04, 0x17
        /*001a*/ 	.short	(.L_23 - .L_22)
.L_22:
        /*001c*/ 	.word	0x00000000
        /*0020*/ 	.short	0x0001
        /*0022*/ 	.short	0x0008
        /*0024*/ 	.byte	0x00, 0xf0, 0x21, 0x00


	//----- nvinfo : EIATTR_KPARAM_INFO
	.align		4
.L_23:
        /*0028*/ 	.byte	0x04, 0x17
        /*002a*/ 	.short	(.L_25 - .L_24)
.L_24:
        /*002c*/ 	.word	0x00000000
        /*0030*/ 	.short	0x0000
        /*0032*/ 	.short	0x0000
        /*0034*/ 	.byte	0x00, 0xf5, 0x21, 0x00


	//----- nvinfo : EIATTR_SPARSE_MMA_MASK
	.align		4
.L_25:
        /*0038*/ 	.byte	0x03, 0x50
        /*003a*/ 	.short	0x0000


	//----- nvinfo : EIATTR_MAXREG_COUNT
	.align		4
        /*003c*/ 	.byte	0x03, 0x1b
        /*003e*/ 	.short	0x00ff


	//----- nvinfo : EIATTR_MERCURY_ISA_VERSION
	.align		4
        /*0040*/ 	.byte	0x03, 0x5f
        /*0042*/ 	.short	0x0101


	//----- nvinfo : EIATTR_VRC_CTA_INIT_COUNT
	.align		4
        /*0044*/ 	.byte	0x02, 0x4a
	.zero		1
	.zero		1


	//----- nvinfo : EIATTR_EXIT_INSTR_OFFSETS
	.align		4
        /*0048*/ 	.byte	0x04, 0x1c
        /*004a*/ 	.short	(.L_27 - .L_26)


	//   ....[0]....
.L_26:
        /*004c*/ 	.word	0x00000080


	//   ....[1]....
        /*0050*/ 	.word	0x00000180


	//----- nvinfo : EIATTR_CRS_STACK_SIZE
	.align		4
.L_27:
        /*0054*/ 	.byte	0x04, 0x1e
        /*0056*/ 	.short	(.L_29 - .L_28)
.L_28:
        /*0058*/ 	.word	0x00000000


	//----- nvinfo : EIATTR_CBANK_PARAM_SIZE
	.align		4
.L_29:
        /*005c*/ 	.byte	0x03, 0x19
        /*005e*/ 	.short	0x0018


	//----- nvinfo : EIATTR_PARAM_CBANK
	.align		4
        /*0060*/ 	.byte	0x04, 0x0a
        /*0062*/ 	.short	(.L_31 - .L_30)
	.align		4
.L_30:
        /*0064*/ 	.word	index@(.nv.constant0.fill_f64)
        /*0068*/ 	.short	0x0380
        /*006a*/ 	.short	0x0018


	//----- nvinfo : EIATTR_SW_WAR
	.align		4
.L_31:
        /*006c*/ 	.byte	0x04, 0x36
        /*006e*/ 	.short	(.L_33 - .L_32)
.L_32:
        /*0070*/ 	.word	0x00000008
.L_33:


//--------------------- .nv.info.fill_f32         --------------------------
	.section	.nv.info.fill_f32,"",@"SHT_CUDA_INFO"
	.sectionflags	@""
	.align	4


	//----- nvinfo : EIATTR_CUDA_API_VERSION
	.align		4
        /*0000*/ 	.byte	0x04, 0x37
        /*0002*/ 	.short	(.L_35 - .L_34)
.L_34:
        /*0004*/ 	.word	0x00000082


	//----- nvinfo : EIATTR_KPARAM_INFO
	.align		4
.L_35:
        /*0008*/ 	.byte	0x04, 0x17
        /*000a*/ 	.short	(.L_37 - .L_36)
.L_36:
        /*000c*/ 	.word	0x00000000
        /*0010*/ 	.short	0x0002
        /*0012*/ 	.short	0x0010
        /*0014*/ 	.byte	0x00, 0xf0, 0x21, 0x00


	//----- nvinfo : EIATTR_KPARAM_INFO
	.align		4
.L_37:
        /*0018*/ 	.byte	0x04, 0x17
        /*001a*/ 	.short	(.L_39 - .L_38)
.L_38:
        /*001c*/ 	.word	0x00000000
        /*0020*/ 	.short	0x0001
        /*0022*/ 	.short	0x0008
        /*0024*/ 	.byte	0x00, 0xf0, 0x11, 0x00


	//----- nvinfo : EIATTR_KPARAM_INFO
	.align		4
.L_39:
        /*0028*/ 	.byte	0x04, 0x17
        /*002a*/ 	.short	(.L_41 - .L_40)
.L_40:
        /*002c*/ 	.word	0x00000000
        /*0030*/ 	.short	0x0000
        /*0032*/ 	.short	0x0000
        /*0034*/ 	.byte	0x00, 0xf5, 0x21, 0x00


	//----- nvinfo : EIATTR_SPARSE_MMA_MASK
	.align		4
.L_41:
        /*0038*/ 	.byte	0x03, 0x50
        /*003a*/ 	.short	0x0000


	//----- nvinfo : EIATTR_MAXREG_COUNT
	.align		4
        /*003c*/ 	.byte	0x03, 0x1b
        /*003e*/ 	.short	0x00ff


	//----- nvinfo : EIATTR_MERCURY_ISA_VERSION
	.align		4
        /*0040*/ 	.byte	0x03, 0x5f
        /*0042*/ 	.short	0x0101


	//----- nvinfo : EIATTR_VRC_CTA_INIT_COUNT
	.align		4
        /*0044*/ 	.byte	0x02, 0x4a
	.zero		1
	.zero		1


	//----- nvinfo : EIATTR_EXIT_INSTR_OFFSETS
	.align		4
        /*0048*/ 	.byte	0x04, 0x1c
        /*004a*/ 	.short	(.L_43 - .L_42)


	//   ....[0]....
.L_42:
        /*004c*/ 	.word	0x00000080


	//   ....[1]....
        /*0050*/ 	.word	0x00000180


	//----- nvinfo : EIATTR_CRS_STACK_SIZE
	.align		4
.L_43:
        /*0054*/ 	.byte	0x04, 0x1e
        /*0056*/ 	.short	(.L_45 - .L_44)
.L_44:
        /*0058*/ 	.word	0x00000000


	//----- nvinfo : EIATTR_CBANK_PARAM_SIZE
	.align		4
.L_45:
        /*005c*/ 	.byte	0x03, 0x19
        /*005e*/ 	.short	0x0018


	//----- nvinfo : EIATTR_PARAM_CBANK
	.align		4
        /*0060*/ 	.byte	0x04, 0x0a
        /*0062*/ 	.short	(.L_47 - .L_46)
	.align		4
.L_46:
        /*0064*/ 	.word	index@(.nv.constant0.fill_f32)
        /*0068*/ 	.short	0x0380
        /*006a*/ 	.short	0x0018


	//----- nvinfo : EIATTR_SW_WAR
	.align		4
.L_47:
        /*006c*/ 	.byte	0x04, 0x36
        /*006e*/ 	.short	(.L_49 - .L_48)
.L_48:
        /*0070*/ 	.word	0x00000008
.L_49:


//--------------------- .nv.info.fill_f16         --------------------------
	.section	.nv.info.fill_f16,"",@"SHT_CUDA_INFO"
	.sectionflags	@""
	.align	4


	//----- nvinfo : EIATTR_CUDA_API_VERSION
	.align		4
        /*0000*/ 	.byte	0x04, 0x37
        /*0002*/ 	.short	(.L_51 - .L_50)
.L_50:
        /*0004*/ 	.word	0x00000082


	//----- nvinfo : EIATTR_KPARAM_INFO
	.align		4
.L_51:
        /*0008*/ 	.byte	0x04, 0x17
        /*000a*/ 	.short	(.L_53 - .L_52)
.L_52:
        /*000c*/ 	.word	0x00000000
        /*0010*/ 	.short	0x0002
        /*0012*/ 	.short	0x0010
        /*0014*/ 	.byte	0x00, 0xf0, 0x21, 0x00


	//----- nvinfo : EIATTR_KPARAM_INFO
	.align		4
.L_53:
        /*0018*/ 	.byte	0x04, 0x17
        /*001a*/ 	.short	(.L_55 - .L_54)
.L_54:
        /*001c*/ 	.word	0x00000000
        /*0020*/ 	.short	0x0001
        /*0022*/ 	.short	0x0008
        /*0024*/ 	.byte	0x00, 0xf0, 0x09, 0x00


	//----- nvinfo : EIATTR_KPARAM_INFO
	.align		4
.L_55:
        /*0028*/ 	.byte	0x04, 0x17
        /*002a*/ 	.short	(.L_57 - .L_56)
.L_56:
        /*002c*/ 	.word	0x00000000
        /*0030*/ 	.short	0x0000
        /*0032*/ 	.short	0x0000
        /*0034*/ 	.byte	0x00, 0xf5, 0x21, 0x00


	//----- nvinfo : EIATTR_SPARSE_MMA_MASK
	.align		4
.L_57:
        /*0038*/ 	.byte	0x03, 0x50
        /*003a*/ 	.short	0x0000


	//----- nvinfo : EIATTR_MAXREG_COUNT
	.align		4
        /*003c*/ 	.byte	0x03, 0x1b
        /*003e*/ 	.short	0x00ff


	//----- nvinfo : EIATTR_MERCURY_ISA_VERSION
	.align		4
        /*0040*/ 	.byte	0x03, 0x5f
        /*0042*/ 	.short	0x0101


	//----- nvinfo : EIATTR_VRC_CTA_INIT_COUNT
	.align		4
        /*0044*/ 	.byte	0x02, 0x4a
	.zero		1
	.zero		1


	//----- nvinfo : EIATTR_EXIT_INSTR_OFFSETS
	.align		4
        /*0048*/ 	.byte	0x04, 0x1c
        /*004a*/ 	.short	(.L_59 - .L_58)


	//   ....[0]....
.L_58:
        /*004c*/ 	.word	0x00000080


	//   ....[1]....
        /*0050*/ 	.word	0x00000180


	//----- nvinfo : EIATTR_CRS_STACK_SIZE
	.align		4
.L_59:
        /*0054*/ 	.byte	0x04, 0x1e
        /*0056*/ 	.short	(.L_61 - .L_60)
.L_60:
        /*0058*/ 	.word	0x00000000


	//----- nvinfo : EIATTR_CBANK_PARAM_SIZE
	.align		4
.L_61:
        /*005c*/ 	.byte	0x03, 0x19
        /*005e*/ 	.short	0x0018


	//----- nvinfo : EIATTR_PARAM_CBANK
	.align		4
        /*0060*/ 	.byte	0x04, 0x0a
        /*0062*/ 	.short	(.L_63 - .L_62)
	.align		4
.L_62:
        /*0064*/ 	.word	index@(.nv.constant0.fill_f16)
        /*0068*/ 	.short	0x0380
        /*006a*/ 	.short	0x0018


	//----- nvinfo : EIATTR_SW_WAR
	.align		4
.L_63:
        /*006c*/ 	.byte	0x04, 0x36
        /*006e*/ 	.short	(.L_65 - .L_64)
.L_64:
        /*0070*/ 	.word	0x00000008
.L_65:


//--------------------- .nv.callgraph             --------------------------
	.section	.nv.callgraph,"",@"SHT_CUDA_CALLGRAPH"
	.align	4
	.sectionentsize	8
	.align		4
        /*0000*/ 	.word	0x00000000
	.align		4
        /*0004*/ 	.word	0xffffffff
	.align		4
        /*0008*/ 	.word	0x00000000
	.align		4
        /*000c*/ 	.word	0xfffffffe
	.align		4
        /*0010*/ 	.word	0x00000000
	.align		4
        /*0014*/ 	.word	0xfffffffd
	.align		4
        /*0018*/ 	.word	0x00000000
	.align		4
        /*001c*/ 	.word	0xfffffffc


//--------------------- .text.fill_f64            --------------------------
	.section	.text.fill_f64,"ax",@progbits
	.align	128
        .global         fill_f64
        .type           fill_f64,@function
        .size           fill_f64,(.L_x_6 - fill_f64)
        .other          fill_f64,@"STO_CUDA_ENTRY STV_DEFAULT"
fill_f64:
.text.fill_f64:
[----:B------:R-:W-:Y:S01]  /*0000*/  LDC R1, c[0x0][0x37c] ;  /* 0x0000df00ff017b82 */ /* 0x000fe20000000800 */
[----:B------:R-:W0:Y:S07]  /*0010*/  S2R R0, SR_TID.X ;  /* 0x0000000000007919 */ /* 0x000e2e0000002100 */
[----:B------:R-:W0:Y:S01]  /*0020*/  S2UR UR4, SR_CTAID.X ;  /* 0x00000000000479c3 */ /* 0x000e220000002500 */
[----:B------:R-:W1:Y:S07]  /*0030*/  LDCU.64 UR8, c[0x0][0x390] ;  /* 0x00007200ff0877ac */ /* 0x000e6e0008000a00 */
[----:B------:R-:W0:Y:S02]  /*0040*/  LDC R7, c[0x0][0x360] ;  /* 0x0000d800ff077b82 */ /* 0x000e240000000800 */
[----:B0-----:R-:W-:-:S05]  /*0050*/  IMAD R0, R7, UR4, R0 ;  /* 0x0000000407007c24 */ /* 0x001fca000f8e0200 */
[----:B-1----:R-:W-:-:S04]  /*0060*/  ISETP.GE.U32.AND P0, PT, R0, UR8, PT ;  /* 0x0000000800007c0c */ /* 0x002fc8000bf06070 */
[----:B------:R-:W-:-:S13]  /*0070*/  ISETP.GE.U32.AND.EX P0, PT, RZ, UR9, PT, P0 ;  /* 0x00000009ff007c0c */ /* 0x000fda000bf06100 */
[----:B------:R-:W-:Y:S05]  /*0080*/  @P0 EXIT ;  /* 0x000000000000094d */ /* 0x000fea0003800000 */
[----:B------:R-:W0:Y:S01]  /*0090*/  LDC.64 R4, c[0x0][0x388] ;  /* 0x0000e200ff047b82 */ /* 0x000e220000000a00 */
[----:B------:R-:W1:Y:S01]  /*00a0*/  LDCU UR4, c[0x0][0x370] ;  /* 0x00006e00ff0477ac */ /* 0x000e620008000800 */
[----:B------:R-:W-:Y:S02]  /*00b0*/  IMAD.MOV.U32 R6, RZ, RZ, R0 ;  /* 0x000000ffff067224 */ /* 0x000fe400078e0000 */
[----:B------:R-:W-:Y:S01]  /*00c0*/  IMAD.MOV.U32 R9, RZ, RZ, RZ ;  /* 0x000000ffff097224 */ /* 0x000fe200078e00ff */
[----:B------:R-:W2:Y:S01]  /*00d0*/  LDCU.64 UR6, c[0x0][0x358] ;  /* 0x00006b00ff0677ac */ /* 0x000ea20008000a00 */
[----:B------:R-:W3:Y:S01]  /*00e0*/  LDCU.64 UR10, c[0x0][0x380] ;  /* 0x00007000ff0a77ac */ /* 0x000ee20008000a00 */
[----:B-1----:R-:W-:-:S07]  /*00f0*/  IMAD R7, R7, UR4, RZ ;  /* 0x0000000407077c24 */ /* 0x002fce000f8e02ff */
.L_x_0:
[----:B---3--:R-:W-:-:S04]  /*0100*/  LEA R2, P0, R6, UR10, 0x3 ;  /* 0x0000000a06027c11 */ /* 0x008fc8000f8018ff */
[----:B------:R-:W-:Y:S01]  /*0110*/  LEA.HI.X R3, R6, UR11, R9, 0x3, P0 ;  /* 0x0000000b06037c11 */ /* 0x000fe200080f1c09 */
[----:B------:R-:W-:-:S04]  /*0120*/  IMAD.IADD R6, R7, 0x1, R0 ;  /* 0x0000000107067824 */ /* 0x000fc800078e0200 */
[----:B0-2---:R1:W-:Y:S01]  /*0130*/  STG.E.64 desc[UR6][R2.64], R4 ;  /* 0x0000000402007986 */ /* 0x0053e2000c101b06 */
[----:B------:R-:W-:Y:S01]  /*0140*/  ISETP.GE.U32.AND P0, PT, R6, UR8, PT ;  /* 0x0000000806007c0c */ /* 0x000fe2000bf06070 */
[----:B------:R-:W-:-:S03]  /*0150*/  IMAD.MOV.U32 R0, RZ, RZ, R6 ;  /* 0x000000ffff007224 */ /* 0x000fc600078e0006 */
[----:B------:R-:W-:-:S13]  /*0160*/  ISETP.GE.U32.AND.EX P0, PT, RZ, UR9, PT, P0 ;  /* 0x00000009ff007c0c */ /* 0x000fda000bf06100 */
[----:B-1----:R-:W-:Y:S05]  /*0170*/  @!P0 BRA `(.L_x_0) ;  /* 0xfffffffc00e08947 */ /* 0x002fea000383ffff */
[----:B------:R-:W-:Y:S05]  /*0180*/  EXIT ;  /* 0x000000000000794d */ /* 0x000fea0003800000 */
.L_x_1:
[----:B------:R-:W-:-:S00]  /*0190*/  BRA `(.L_x_1) ;  /* 0xfffffffc00fc7947 */ /* 0x000fc0000383ffff */
[----:B------:R-:W-:-:S00]  /*01a0*/  NOP ;  /* 0x0000000000007918 */ /* 0x000fc00000000000 */
        /* <DEDUP_REMOVED lines=13> */
.L_x_6:


//--------------------- .text.fill_f32            --------------------------
	.section	.text.fill_f32,"ax",@progbits
	.align	128
        .global         fill_f32
        .type           fill_f32,@function
        .size           fill_f32,(.L_x_7 - fill_f32)
        .other          fill_f32,@"STO_CUDA_ENTRY STV_DEFAULT"
fill_f32:
.text.fill_f32:
        /* <DEDUP_REMOVED lines=9> */
[----:B------:R-:W0:Y:S01]  /*0090*/  LDC R9, c[0x0][0x388] ;  /* 0x0000e200ff097b82 */ /* 0x000e220000000800 */
[----:B------:R-:W1:Y:S01]  /*00a0*/  LDCU UR4, c[0x0][0x370] ;  /* 0x00006e00ff0477ac */ /* 0x000e620008000800 */
[----:B------:R-:W-:Y:S02]  /*00b0*/  IMAD.MOV.U32 R4, RZ, RZ, R0 ;  /* 0x000000ffff047224 */ /* 0x000fe400078e0000 */
[----:B------:R-:W-:Y:S01]  /*00c0*/  IMAD.MOV.U32 R7, RZ, RZ, RZ ;  /* 0x000000ffff077224 */ /* 0x000fe200078e00ff */
[----:B------:R-:W2:Y:S01]  /*00d0*/  LDCU.64 UR6, c[0x0][0x358] ;  /* 0x00006b00ff0677ac */ /* 0x000ea20008000a00 */
[----:B------:R-:W3:Y:S01]  /*00e0*/  LDCU.64 UR10, c[0x0][0x380] ;  /* 0x00007000ff0a77ac */ /* 0x000ee20008000a00 */
[----:B-1----:R-:W-:-:S07]  /*00f0*/  IMAD R5, R5, UR4, RZ ;  /* 0x0000000405057c24 */ /* 0x002fce000f8e02ff */
.L_x_2:
[----:B---3--:R-:W-:-:S04]  /*0100*/  LEA R2, P0, R4, UR10, 0x2 ;  /* 0x0000000a04027c11 */ /* 0x008fc8000f8010ff */
[----:B------:R-:W-:Y:S01]  /*0110*/  LEA.HI.X R3, R4, UR11, R7, 0x2, P0 ;  /* 0x0000000b04037c11 */ /* 0x000fe200080f1407 */
[----:B------:R-:W-:-:S04]  /*0120*/  IMAD.IADD R4, R5, 0x1, R0 ;  /* 0x0000000105047824 */ /* 0x000fc800078e0200 */
[----:B0-2---:R1:W-:Y:S01]  /*0130*/  STG.E desc[UR6][R2.64], R9 ;  /* 0x0000000902007986 */ /* 0x0053e2000c101906 */
[----:B------:R-:W-:Y:S01]  /*0140*/  ISETP.GE.U32.AND P0, PT, R4, UR8, PT ;  /* 0x0000000804007c0c */ /* 0x000fe2000bf06070 */
[----:B------:R-:W-:-:S03]  /*0150*/  IMAD.MOV.U32 R0, RZ, RZ, R4 ;  /* 0x000000ffff007224 */ /* 0x000fc600078e0004 */
[----:B------:R-:W-:-:S13]  /*0160*/  ISETP.GE.U32.AND.EX P0, PT, RZ, UR9, PT, P0 ;  /* 0x00000009ff007c0c */ /* 0x000fda000bf06100 */
[----:B-1----:R-:W-:Y:S05]  /*0170*/  @!P0 BRA `(.L_x_2) ;  /* 0xfffffffc00e08947 */ /* 0x002fea000383ffff */
[----:B------:R-:W-:Y:S05]  /*0180*/  EXIT ;  /* 0x000000000000794d */ /* 0x000fea0003800000 */
.L_x_3:
        /* <DEDUP_REMOVED lines=15> */
.L_x_7:


//--------------------- .text.fill_f16            --------------------------
	.section	.text.fill_f16,"ax",@progbits
	.align	128
        .global         fill_f16
        .type           fill_f16,@function
        .size           fill_f16,(.L_x_8 - fill_f16)
        .other          fill_f16,@"STO_CUDA_ENTRY STV_DEFAULT"
fill_f16:
.text.fill_f16:
        /* <DEDUP_REMOVED lines=9> */
[----:B------:R-:W0:Y:S01]  /*0090*/  LDC.U16 R9, c[0x0][0x388] ;  /* 0x0000e200ff097b82 */ /* 0x000e220000000400 */
[----:B------:R-:W1:Y:S01]  /*00a0*/  LDCU UR4, c[0x0][0x370] ;  /* 0x00006e00ff0477ac */ /* 0x000e620008000800 */
[----:B------:R-:W-:Y:S02]  /*00b0*/  IMAD.MOV.U32 R4, RZ, RZ, R0 ;  /* 0x000000ffff047224 */ /* 0x000fe400078e0000 */
[----:B------:R-:W-:Y:S01]  /*00c0*/  IMAD.MOV.U32 R7, RZ, RZ, RZ ;  /* 0x000000ffff077224 */ /* 0x000fe200078e00ff */
[----:B------:R-:W2:Y:S01]  /*00d0*/  LDCU.64 UR6, c[0x0][0x358] ;  /* 0x00006b00ff0677ac */ /* 0x000ea20008000a00 */
[----:B------:R-:W3:Y:S01]  /*00e0*/  LDCU.64 UR10, c[0x0][0x380] ;  /* 0x00007000ff0a77ac */ /* 0x000ee20008000a00 */
[----:B-1----:R-:W-:-:S07]  /*00f0*/  IMAD R5, R5, UR4, RZ ;  /* 0x0000000405057c24 */ /* 0x002fce000f8e02ff */
.L_x_4:
[----:B---3--:R-:W-:-:S04]  /*0100*/  LEA R2, P0, R4, UR10, 0x1 ;  /* 0x0000000a04027c11 */ /* 0x008fc8000f8008ff */
[----:B------:R-:W-:Y:S01]  /*0110*/  LEA.HI.X R3, R4, UR11, R7, 0x1, P0 ;  /* 0x0000000b04037c11 */ /* 0x000fe200080f0c07 */
[----:B------:R-:W-:-:S04]  /*0120*/  IMAD.IADD R4, R5, 0x1, R0 ;  /* 0x0000000105047824 */ /* 0x000fc800078e0200 */
[----:B0-2---:R1:W-:Y:S01]  /*0130*/  STG.E.U16 desc[UR6][R2.64], R9 ;  /* 0x0000000902007986 */ /* 0x0053e2000c101506 */
[----:B------:R-:W-:Y:S01]  /*0140*/  ISETP.GE.U32.AND P0, PT, R4, UR8, PT ;  /* 0x0000000804007c0c */ /* 0x000fe2000bf06070 */
[----:B------:R-:W-:-:S03]  /*0150*/  IMAD.MOV.U32 R0, RZ, RZ, R4 ;  /* 0x000000ffff007224 */ /* 0x000fc600078e0004 */
[----:B------:R-:W-:-:S13]  /*0160*/  ISETP.GE.U32.AND.EX P0, PT, RZ, UR9, PT, P0 ;  /* 0x00000009ff007c0c */ /* 0x000fda000bf06100 */
[----:B-1----:R-:W-:Y:S05]  /*0170*/  @!P0 BRA `(.L_x_4) ;  /* 0xfffffffc00e08947 */ /* 0x002fea000383ffff */
[----:B------:R-:W-:Y:S05]  /*0180*/  EXIT ;  /* 0x000000000000794d */ /* 0x000fea0003800000 */
.L_x_5:
        /* <DEDUP_REMOVED lines=15> */
.L_x_8:


//--------------------- .nv.shared.reserved.0     --------------------------
	.section	.nv.shared.reserved.0,"aw",@nobits
	.weak		__nv_reservedSMEM_offset_0_alias
	.size		__nv_reservedSMEM_offset_0_alias, 0, 64
	.other		__nv_reservedSMEM_offset_0_alias,@"STO_CUDA_RESERVED_SHARED STV_DEFAULT"
__nv_reservedSMEM_offset_0_alias:
	.zero		0
	.zero		64


//--------------------- .nv.constant0.fill_f64    --------------------------
	.section	.nv.constant0.fill_f64,"a",@progbits
	.sectionflags	@""
	.align	4
.nv.constant0.fill_f64:
	.zero		920


//--------------------- .nv.constant0.fill_f32    --------------------------
	.section	.nv.constant0.fill_f32,"a",@progbits
	.sectionflags	@""
	.align	4
.nv.constant0.fill_f32:
	.zero		920


//--------------------- .nv.constant0.fill_f16    --------------------------
	.section	.nv.constant0.fill_f16,"a",@progbits
	.sectionflags	@""
	.align	4
.nv.constant0.fill_f16:
	.zero		920


//--------------------- SYMBOLS --------------------------

	.type		.nv.reservedSmem.offset0,@object
	.size		.nv.reservedSmem.offset0,0x4
